//
// Generated by NVIDIA NVVM Compiler
//
// Compiler Build ID: CL-36424714
// Cuda compilation tools, release 13.0, V13.0.88
// Based on NVVM 20.0.0
//

.version 9.0
.target sm_100
.address_size 64

	// .globl	_Z9addKernelPiPKiS1_

.visible .entry _Z9addKernelPiPKiS1_(
	.param .u64 .ptr .align 1 _Z9addKernelPiPKiS1__param_0,
	.param .u64 .ptr .align 1 _Z9addKernelPiPKiS1__param_1,
	.param .u64 .ptr .align 1 _Z9addKernelPiPKiS1__param_2
)
{
	.reg .b32 	%r<5>;
	.reg .b64 	%rd<11>;

	ld.param.u64 	%rd1, [_Z9addKernelPiPKiS1__param_0];
	ld.param.u64 	%rd2, [_Z9addKernelPiPKiS1__param_1];
	ld.param.u64 	%rd3, [_Z9addKernelPiPKiS1__param_2];
	cvta.to.global.u64 	%rd4, %rd1;
	cvta.to.global.u64 	%rd5, %rd3;
	cvta.to.global.u64 	%rd6, %rd2;
	mov.u32 	%r1, %tid.x;
	mul.wide.u32 	%rd7, %r1, 4;
	add.s64 	%rd8, %rd6, %rd7;
	ld.global.u32 	%r2, [%rd8];
	add.s64 	%rd9, %rd5, %rd7;
	ld.global.u32 	%r3, [%rd9];
	add.s32 	%r4, %r3, %r2;
	add.s64 	%rd10, %rd4, %rd7;
	st.global.u32 	[%rd10], %r4;
	ret;

}
	// .globl	_Z13myFirstKernelv
.visible .entry _Z13myFirstKernelv()
{


	ret;

}
	// .globl	_Z15simpleAddKernelPiS_S_
.visible .entry _Z15simpleAddKernelPiS_S_(
	.param .u64 .ptr .align 1 _Z15simpleAddKernelPiS_S__param_0,
	.param .u64 .ptr .align 1 _Z15simpleAddKernelPiS_S__param_1,
	.param .u64 .ptr .align 1 _Z15simpleAddKernelPiS_S__param_2
)
{
	.reg .b32 	%r<4>;
	.reg .b64 	%rd<7>;

	ld.param.u64 	%rd1, [_Z15simpleAddKernelPiS_S__param_0];
	ld.param.u64 	%rd2, [_Z15simpleAddKernelPiS_S__param_1];
	ld.param.u64 	%rd3, [_Z15simpleAddKernelPiS_S__param_2];
	cvta.to.global.u64 	%rd4, %rd3;
	cvta.to.global.u64 	%rd5, %rd2;
	cvta.to.global.u64 	%rd6, %rd1;
	ld.global.u32 	%r1, [%rd6];
	ld.global.u32 	%r2, [%rd5];
	add.s32 	%r3, %r2, %r1;
	st.global.u32 	[%rd4], %r3;
	ret;

}
	// .globl	_Z15simpleVectorAddPiS_S_i
.visible .entry _Z15simpleVectorAddPiS_S_i(
	.param .u64 .ptr .align 1 _Z15simpleVectorAddPiS_S_i_param_0,
	.param .u64 .ptr .align 1 _Z15simpleVectorAddPiS_S_i_param_1,
	.param .u64 .ptr .align 1 _Z15simpleVectorAddPiS_S_i_param_2,
	.param .u32 _Z15simpleVectorAddPiS_S_i_param_3
)
{
	.reg .b32 	%r<8>;
	.reg .b64 	%rd<11>;

	ld.param.u64 	%rd1, [_Z15simpleVectorAddPiS_S_i_param_0];
	ld.param.u64 	%rd2, [_Z15simpleVectorAddPiS_S_i_param_1];
	ld.param.u64 	%rd3, [_Z15simpleVectorAddPiS_S_i_param_2];
	cvta.to.global.u64 	%rd4, %rd3;
	cvta.to.global.u64 	%rd5, %rd2;
	cvta.to.global.u64 	%rd6, %rd1;
	mov.u32 	%r1, %tid.x;
	mov.u32 	%r2, %ctaid.x;
	mov.u32 	%r3, %ntid.x;
	mad.lo.s32 	%r4, %r2, %r3, %r1;
	mul.wide.s32 	%rd7, %r4, 4;
	add.s64 	%rd8, %rd6, %rd7;
	ld.global.u32 	%r5, [%rd8];
	add.s64 	%rd9, %rd5, %rd7;
	ld.global.u32 	%r6, [%rd9];
	add.s32 	%r7, %r6, %r5;
	add.s64 	%rd10, %rd4, %rd7;
	st.global.u32 	[%rd10], %r7;
	ret;

}
	// .globl	_Z16appendTwoStringsPcS_S_
.visible .entry _Z16appendTwoStringsPcS_S_(
	.param .u64 .ptr .align 1 _Z16appendTwoStringsPcS_S__param_0,
	.param .u64 .ptr .align 1 _Z16appendTwoStringsPcS_S__param_1,
	.param .u64 .ptr .align 1 _Z16appendTwoStringsPcS_S__param_2
)
{


	ret;

}


// ===== COMPILED SASS (sm_100) =====

	.target	sm_100

	.elftype	@"ET_EXEC"


//--------------------- .note.nv.tkinfo           --------------------------
	.section	.note.nv.tkinfo,"",@"SHT_NOTE"
	.sectionflags	@"SHF_NOTE_NV_TKINFO"
	.tkinfo
        /*0018*/ 	.word	0x00000002
        /*0030*/ 	.string	""
        /*0030*/ 	.string	"ptxas"
        /*0030*/ 	.string	"Cuda compilation tools, release 13.0, V13.0.88"
        /*0030*/ 	.string	"Build cuda_13.0.r13.0/compiler.36424714_0"
        /*0030*/ 	.string	"-arch sm_100 -m 64 "



//--------------------- .note.nv.cuinfo           --------------------------
	.section	.note.nv.cuinfo,"",@"SHT_NOTE"
	.sectionflags	@"SHF_NOTE_NV_CUINFO"
        /*0018*/ 	.short	0x0002
        /*001a*/ 	.short	0x0064
        /*001c*/ 	.short	0x0082
	.zero		2


//--------------------- .nv.info                  --------------------------
	.section	.nv.info,"",@"SHT_CUDA_INFO"
	.align	4


	//----- nvinfo : EIATTR_REGCOUNT
	.align		4
        /*0000*/ 	.byte	0x04, 0x2f
        /*0002*/ 	.short	(.L_1 - .L_0)
	.align		4
.L_0:
        /*0004*/ 	.word	index@(_Z9addKernelPiPKiS1_)
        /*0008*/ 	.word	0x0000000c


	//----- nvinfo : EIATTR_FRAME_SIZE
	.align		4
.L_1:
        /*000c*/ 	.byte	0x04, 0x11
        /*000e*/ 	.short	(.L_3 - .L_2)
	.align		4
.L_2:
        /*0010*/ 	.word	index@(_Z9addKernelPiPKiS1_)
        /*0014*/ 	.word	0x00000000


	//----- nvinfo : EIATTR_REGCOUNT
	.align		4
.L_3:
        /*0018*/ 	.byte	0x04, 0x2f
        /*001a*/ 	.short	(.L_5 - .L_4)
	.align		4
.L_4:
        /*001c*/ 	.word	index@(_Z13myFirstKernelv)
        /*0020*/ 	.word	0x00000004


	//----- nvinfo : EIATTR_FRAME_SIZE
	.align		4
.L_5:
        /*0024*/ 	.byte	0x04, 0x11
        /*0026*/ 	.short	(.L_7 - .L_6)
	.align		4
.L_6:
        /*0028*/ 	.word	index@(_Z13myFirstKernelv)
        /*002c*/ 	.word	0x00000000


	//----- nvinfo : EIATTR_REGCOUNT
	.align		4
.L_7:
        /*0030*/ 	.byte	0x04, 0x2f
        /*0032*/ 	.short	(.L_9 - .L_8)
	.align		4
.L_8:
        /*0034*/ 	.word	index@(_Z15simpleAddKernelPiS_S_)
        /*0038*/ 	.word	0x0000000c


	//----- nvinfo : EIATTR_FRAME_SIZE
	.align		4
.L_9:
        /*003c*/ 	.byte	0x04, 0x11
        /*003e*/ 	.short	(.L_11 - .L_10)
	.align		4
.L_10:
        /*0040*/ 	.word	index@(_Z15simpleAddKernelPiS_S_)
        /*0044*/ 	.word	0x00000000


	//----- nvinfo : EIATTR_REGCOUNT
	.align		4
.L_11:
        /*0048*/ 	.byte	0x04, 0x2f
        /*004a*/ 	.short	(.L_13 - .L_12)
	.align		4
.L_12:
        /*004c*/ 	.word	index@(_Z15simpleVectorAddPiS_S_i)
        /*0050*/ 	.word	0x0000000c


	//----- nvinfo : EIATTR_FRAME_SIZE
	.align		4
.L_13:
        /*0054*/ 	.byte	0x04, 0x11
        /*0056*/ 	.short	(.L_15 - .L_14)
	.align		4
.L_14:
        /*0058*/ 	.word	index@(_Z15simpleVectorAddPiS_S_i)
        /*005c*/ 	.word	0x00000000


	//----- nvinfo : EIATTR_REGCOUNT
	.align		4
.L_15:
        /*0060*/ 	.byte	0x04, 0x2f
        /*0062*/ 	.short	(.L_17 - .L_16)
	.align		4
.L_16:
        /*0064*/ 	.word	index@(_Z16appendTwoStringsPcS_S_)
        /*0068*/ 	.word	0x00000004


	//----- nvinfo : EIATTR_FRAME_SIZE
	.align		4
.L_17:
        /*006c*/ 	.byte	0x04, 0x11
        /*006e*/ 	.short	(.L_19 - .L_18)
	.align		4
.L_18:
        /*0070*/ 	.word	index@(_Z16appendTwoStringsPcS_S_)
        /*0074*/ 	.word	0x00000000


	//----- nvinfo : EIATTR_MIN_STACK_SIZE
	.align		4
.L_19:
        /*0078*/ 	.byte	0x04, 0x12
        /*007a*/ 	.short	(.L_21 - .L_20)
	.align		4
.L_20:
        /*007c*/ 	.word	index@(_Z16appendTwoStringsPcS_S_)
        /*0080*/ 	.word	0x00000000


	//----- nvinfo : EIATTR_MIN_STACK_SIZE
	.align		4
.L_21:
        /*0084*/ 	.byte	0x04, 0x12
        /*0086*/ 	.short	(.L_23 - .L_22)
	.align		4
.L_22:
        /*0088*/ 	.word	index@(_Z15simpleVectorAddPiS_S_i)
        /*008c*/ 	.word	0x00000000


	//----- nvinfo : EIATTR_MIN_STACK_SIZE
	.align		4
.L_23:
        /*0090*/ 	.byte	0x04, 0x12
        /*0092*/ 	.short	(.L_25 - .L_24)
	.align		4
.L_24:
        /*0094*/ 	.word	index@(_Z15simpleAddKernelPiS_S_)
        /*0098*/ 	.word	0x00000000


	//----- nvinfo : EIATTR_MIN_STACK_SIZE
	.align		4
.L_25:
        /*009c*/ 	.byte	0x04, 0x12
        /*009e*/ 	.short	(.L_27 - .L_26)
	.align		4
.L_26:
        /*00a0*/ 	.word	index@(_Z13myFirstKernelv)
        /*00a4*/ 	.word	0x00000000


	//----- nvinfo : EIATTR_MIN_STACK_SIZE
	.align		4
.L_27:
        /*00a8*/ 	.byte	0x04, 0x12
        /*00aa*/ 	.short	(.L_29 - .L_28)
	.align		4
.L_28:
        /*00ac*/ 	.word	index@(_Z9addKernelPiPKiS1_)
        /*00b0*/ 	.word	0x00000000
.L_29:


//--------------------- .nv.compat                --------------------------
	.section	.nv.compat,"",@"SHT_CUDA_COMPAT_INFO"
	.align	4
        /*0000*/ 	.byte	0x02, 0x09, 0x00, 0x00, 0x02, 0x02, 0x01, 0x00, 0x02, 0x05, 0x05, 0x00, 0x03, 0x07, 0x01, 0x01
        /*0010*/ 	.byte	0x02, 0x03, 0x00, 0x00, 0x02, 0x06, 0x01, 0x00, 0x04, 0x0b, 0x08, 0x00, 0x09, 0x00, 0x00, 0x00
        /*0020*/ 	.byte	0x00, 0x00, 0x00, 0x00


//--------------------- .nv.info._Z16appendTwoStringsPcS_S_ --------------------------
	.section	.nv.info._Z16appendTwoStringsPcS_S_,"",@"SHT_CUDA_INFO"
	.sectionflags	@""
	.align	4


	//----- nvinfo : EIATTR_CUDA_API_VERSION
	.align		4
        /*0000*/ 	.byte	0x04, 0x37
        /*0002*/ 	.short	(.L_31 - .L_30)
.L_30:
        /*0004*/ 	.word	0x00000082


	//----- nvinfo : EIATTR_KPARAM_INFO
	.align		4
.L_31:
        /*0008*/ 	.byte	0x04, 0x17
        /*000a*/ 	.short	(.L_33 - .L_32)
.L_32:
        /*000c*/ 	.word	0x00000000
        /*0010*/ 	.short	0x0002
        /*0012*/ 	.short	0x0010
        /*0014*/ 	.byte	0x00, 0xf5, 0x21, 0x00


	//----- nvinfo : EIATTR_KPARAM_INFO
	.align		4
.L_33:
        /*0018*/ 	.byte	0x04, 0x17
        /*001a*/ 	.short	(.L_35 - .L_34)
.L_34:
        /*001c*/ 	.word	0x00000000
        /*0020*/ 	.short	0x0001
        /*0022*/ 	.short	0x0008
        /*0024*/ 	.byte	0x00, 0xf5, 0x21, 0x00


	//----- nvinfo : EIATTR_KPARAM_INFO
	.align		4
.L_35:
        /*0028*/ 	.byte	0x04, 0x17
        /*002a*/ 	.short	(.L_37 - .L_36)
.L_36:
        /*002c*/ 	.word	0x00000000
        /*0030*/ 	.short	0x0000
        /*0032*/ 	.short	0x0000
        /*0034*/ 	.byte	0x00, 0xf5, 0x21, 0x00


	//----- nvinfo : EIATTR_SPARSE_MMA_MASK
	.align		4
.L_37:
        /*0038*/ 	.byte	0x03, 0x50
        /*003a*/ 	.short	0x0000


	//----- nvinfo : EIATTR_MAXREG_COUNT
	.align		4
        /*003c*/ 	.byte	0x03, 0x1b
        /*003e*/ 	.short	0x00ff


	//----- nvinfo : EIATTR_MERCURY_ISA_VERSION
	.align		4
        /*0040*/ 	.byte	0x03, 0x5f
        /*0042*/ 	.short	0x0101


	//----- nvinfo : EIATTR_VRC_CTA_INIT_COUNT
	.align		4
        /*0044*/ 	.byte	0x02, 0x4a
	.zero		1
	.zero		1


	//----- nvinfo : EIATTR_EXIT_INSTR_OFFSETS
	.align		4
        /*0048*/ 	.byte	0x04, 0x1c
        /*004a*/ 	.short	(.L_39 - .L_38)


	//   ....[0]....
.L_38:
        /*004c*/ 	.word	0x00000010


	//----- nvinfo : EIATTR_CBANK_PARAM_SIZE
	.align		4
.L_39:
        /*0050*/ 	.byte	0x03, 0x19
        /*0052*/ 	.short	0x0018


	//----- nvinfo : EIATTR_PARAM_CBANK
	.align		4
        /*0054*/ 	.byte	0x04, 0x0a
        /*0056*/ 	.short	(.L_41 - .L_40)
	.align		4
.L_40:
        /*0058*/ 	.word	index@(.nv.constant0._Z16appendTwoStringsPcS_S_)
        /*005c*/ 	.short	0x0380
        /*005e*/ 	.short	0x0018


	//----- nvinfo : EIATTR_SW_WAR
	.align		4
.L_41:
        /*0060*/ 	.byte	0x04, 0x36
        /*0062*/ 	.short	(.L_43 - .L_42)
.L_42:
        /*0064*/ 	.word	0x00000008
.L_43:


//--------------------- .nv.info._Z15simpleVectorAddPiS_S_i --------------------------
	.section	.nv.info._Z15simpleVectorAddPiS_S_i,"",@"SHT_CUDA_INFO"
	.sectionflags	@""
	.align	4


	//----- nvinfo : EIATTR_CUDA_API_VERSION
	.align		4
        /*0000*/ 	.byte	0x04, 0x37
        /*0002*/ 	.short	(.L_45 - .L_44)
.L_44:
        /*0004*/ 	.word	0x00000082


	//----- nvinfo : EIATTR_KPARAM_INFO
	.align		4
.L_45:
        /*0008*/ 	.byte	0x04, 0x17
        /*000a*/ 	.short	(.L_47 - .L_46)
.L_46:
        /*000c*/ 	.word	0x00000000
        /*0010*/ 	.short	0x0003
        /*0012*/ 	.short	0x0018
        /*0014*/ 	.byte	0x00, 0xf0, 0x11, 0x00


	//----- nvinfo : EIATTR_KPARAM_INFO
	.align		4
.L_47:
        /*0018*/ 	.byte	0x04, 0x17
        /*001a*/ 	.short	(.L_49 - .L_48)
.L_48:
        /*001c*/ 	.word	0x00000000
        /*0020*/ 	.short	0x0002
        /*0022*/ 	.short	0x0010
        /*0024*/ 	.byte	0x00, 0xf5, 0x21, 0x00


	//----- nvinfo : EIATTR_KPARAM_INFO
	.align		4
.L_49:
        /*0028*/ 	.byte	0x04, 0x17
        /*002a*/ 	.short	(.L_51 - .L_50)
.L_50:
        /*002c*/ 	.word	0x00000000
        /*0030*/ 	.short	0x0001
        /*0032*/ 	.short	0x0008
        /*0034*/ 	.byte	0x00, 0xf5, 0x21, 0x00


	//----- nvinfo : EIATTR_KPARAM_INFO
	.align		4
.L_51:
        /*0038*/ 	.byte	0x04, 0x17
        /*003a*/ 	.short	(.L_53 - .L_52)
.L_52:
        /*003c*/ 	.word	0x00000000
        /*0040*/ 	.short	0x0000
        /*0042*/ 	.short	0x0000
        /*0044*/ 	.byte	0x00, 0xf5, 0x21, 0x00


	//----- nvinfo : EIATTR_SPARSE_MMA_MASK
	.align		4
.L_53:
        /*0048*/ 	.byte	0x03, 0x50
        /*004a*/ 	.short	0x0000


	//----- nvinfo : EIATTR_MAXREG_COUNT
	.align		4
        /*004c*/ 	.byte	0x03, 0x1b
        /*004e*/ 	.short	0x00ff


	//----- nvinfo : EIATTR_MERCURY_ISA_VERSION
	.align		4
        /*0050*/ 	.byte	0x03, 0x5f
        /*0052*/ 	.short	0x0101


	//----- nvinfo : EIATTR_VRC_CTA_INIT_COUNT
	.align		4
        /*0054*/ 	.byte	0x02, 0x4a
	.zero		1
	.zero		1


	//----- nvinfo : EIATTR_EXIT_INSTR_OFFSETS
	.align		4
        /*0058*/ 	.byte	0x04, 0x1c
        /*005a*/ 	.short	(.L_55 - .L_54)


	//   ....[0]....
.L_54:
        /*005c*/ 	.word	0x00000100


	//----- nvinfo : EIATTR_CBANK_PARAM_SIZE
	.align		4
.L_55:
        /*0060*/ 	.byte	0x03, 0x19
        /*0062*/ 	.short	0x001c


	//----- nvinfo : EIATTR_PARAM_CBANK
	.align		4
        /*0064*/ 	.byte	0x04, 0x0a
        /*0066*/ 	.short	(.L_57 - .L_56)
	.align		4
.L_56:
        /*0068*/ 	.word	index@(.nv.constant0._Z15simpleVectorAddPiS_S_i)
        /*006c*/ 	.short	0x0380
        /*006e*/ 	.short	0x001c


	//----- nvinfo : EIATTR_SW_WAR
	.align		4
.L_57:
        /*0070*/ 	.byte	0x04, 0x36
        /*0072*/ 	.short	(.L_59 - .L_58)
.L_58:
        /*0074*/ 	.word	0x00000008
.L_59:


//--------------------- .nv.info._Z15simpleAddKernelPiS_S_ --------------------------
	.section	.nv.info._Z15simpleAddKernelPiS_S_,"",@"SHT_CUDA_INFO"
	.sectionflags	@""
	.align	4


	//----- nvinfo : EIATTR_CUDA_API_VERSION
	.align		4
        /*0000*/ 	.byte	0x04, 0x37
        /*0002*/ 	.short	(.L_61 - .L_60)
.L_60:
        /*0004*/ 	.word	0x00000082


	//----- nvinfo : EIATTR_KPARAM_INFO
	.align		4
.L_61:
        /*0008*/ 	.byte	0x04, 0x17
        /*000a*/ 	.short	(.L_63 - .L_62)
.L_62:
        /*000c*/ 	.word	0x00000000
        /*0010*/ 	.short	0x0002
        /*0012*/ 	.short	0x0010
        /*0014*/ 	.byte	0x00, 0xf5, 0x21, 0x00


	//----- nvinfo : EIATTR_KPARAM_INFO
	.align		4
.L_63:
        /*0018*/ 	.byte	0x04, 0x17
        /*001a*/ 	.short	(.L_65 - .L_64)
.L_64:
        /*001c*/ 	.word	0x00000000
        /*0020*/ 	.short	0x0001
        /*0022*/ 	.short	0x0008
        /*0024*/ 	.byte	0x00, 0xf5, 0x21, 0x00


	//----- nvinfo : EIATTR_KPARAM_INFO
	.align		4
.L_65:
        /*0028*/ 	.byte	0x04, 0x17
        /*002a*/ 	.short	(.L_67 - .L_66)
.L_66:
        /*002c*/ 	.word	0x00000000
        /*0030*/ 	.short	0x0000
        /*0032*/ 	.short	0x0000
        /*0034*/ 	.byte	0x00, 0xf5, 0x21, 0x00


	//----- nvinfo : EIATTR_SPARSE_MMA_MASK
	.align		4
.L_67:
        /*0038*/ 	.byte	0x03, 0x50
        /*003a*/ 	.short	0x0000


	//----- nvinfo : EIATTR_MAXREG_COUNT
	.align		4
        /*003c*/ 	.byte	0x03, 0x1b
        /*003e*/ 	.short	0x00ff


	//----- nvinfo : EIATTR_MERCURY_ISA_VERSION
	.align		4
        /*0040*/ 	.byte	0x03, 0x5f
        /*0042*/ 	.short	0x0101


	//----- nvinfo : EIATTR_VRC_CTA_INIT_COUNT
	.align		4
        /*0044*/ 	.byte	0x02, 0x4a
	.zero		1
	.zero		1


	//----- nvinfo : EIATTR_EXIT_INSTR_OFFSETS
	.align		4
        /*0048*/ 	.byte	0x04, 0x1c
        /*004a*/ 	.short	(.L_69 - .L_68)


	//   ....[0]....
.L_68:
        /*004c*/ 	.word	0x00000090


	//----- nvinfo : EIATTR_CBANK_PARAM_SIZE
	.align		4
.L_69:
        /*0050*/ 	.byte	0x03, 0x19
        /*0052*/ 	.short	0x0018


	//----- nvinfo : EIATTR_PARAM_CBANK
	.align		4
        /*0054*/ 	.byte	0x04, 0x0a
        /*0056*/ 	.short	(.L_71 - .L_70)
	.align		4
.L_70:
        /*0058*/ 	.word	index@(.nv.constant0._Z15simpleAddKernelPiS_S_)
        /*005c*/ 	.short	0x0380
        /*005e*/ 	.short	0x0018


	//----- nvinfo : EIATTR_SW_WAR
	.align		4
.L_71:
        /*0060*/ 	.byte	0x04, 0x36
        /*0062*/ 	.short	(.L_73 - .L_72)
.L_72:
        /*0064*/ 	.word	0x00000008
.L_73:


//--------------------- .nv.info._Z13myFirstKernelv --------------------------
	.section	.nv.info._Z13myFirstKernelv,"",@"SHT_CUDA_INFO"
	.sectionflags	@""
	.align	4


	//----- nvinfo : EIATTR_CUDA_API_VERSION
	.align		4
        /*0000*/ 	.byte	0x04, 0x37
        /*0002*/ 	.short	(.L_75 - .L_74)
.L_74:
        /*0004*/ 	.word	0x00000082


	//----- nvinfo : EIATTR_SPARSE_MMA_MASK
	.align		4
.L_75:
        /*0008*/ 	.byte	0x03, 0x50
        /*000a*/ 	.short	0x0000


	//----- nvinfo : EIATTR_MAXREG_COUNT
	.align		4
        /*000c*/ 	.byte	0x03, 0x1b
        /*000e*/ 	.short	0x00ff


	//----- nvinfo : EIATTR_MERCURY_ISA_VERSION
	.align		4
        /*0010*/ 	.byte	0x03, 0x5f
        /*0012*/ 	.short	0x0101


	//----- nvinfo : EIATTR_VRC_CTA_INIT_COUNT
	.align		4
        /*0014*/ 	.byte	0x02, 0x4a
	.zero		1
	.zero		1


	//----- nvinfo : EIATTR_EXIT_INSTR_OFFSETS
	.align		4
        /*0018*/ 	.byte	0x04, 0x1c
        /*001a*/ 	.short	(.L_77 - .L_76)


	//   ....[0]....
.L_76:
        /*001c*/ 	.word	0x00000010


	//----- nvinfo : EIATTR_SW_WAR
	.align		4
.L_77:
        /*0020*/ 	.byte	0x04, 0x36
        /*0022*/ 	.short	(.L_79 - .L_78)
.L_78:
        /*0024*/ 	.word	0x00000008
.L_79:


//--------------------- .nv.info._Z9addKernelPiPKiS1_ --------------------------
	.section	.nv.info._Z9addKernelPiPKiS1_,"",@"SHT_CUDA_INFO"
	.sectionflags	@""
	.align	4


	//----- nvinfo : EIATTR_CUDA_API_VERSION
	.align		4
        /*0000*/ 	.byte	0x04, 0x37
        /*0002*/ 	.short	(.L_81 - .L_80)
.L_80:
        /*0004*/ 	.word	0x00000082


	//----- nvinfo : EIATTR_KPARAM_INFO
	.align		4
.L_81:
        /*0008*/ 	.byte	0x04, 0x17
        /*000a*/ 	.short	(.L_83 - .L_82)
.L_82:
        /*000c*/ 	.word	0x00000000
        /*0010*/ 	.short	0x0002
        /*0012*/ 	.short	0x0010
        /*0014*/ 	.byte	0x00, 0xf5, 0x21, 0x00


	//----- nvinfo : EIATTR_KPARAM_INFO
	.align		4
.L_83:
        /*0018*/ 	.byte	0x04, 0x17
        /*001a*/ 	.short	(.L_85 - .L_84)
.L_84:
        /*001c*/ 	.word	0x00000000
        /*0020*/ 	.short	0x0001
        /*0022*/ 	.short	0x0008
        /*0024*/ 	.byte	0x00, 0xf5, 0x21, 0x00


	//----- nvinfo : EIATTR_KPARAM_INFO
	.align		4
.L_85:
        /*0028*/ 	.byte	0x04, 0x17
        /*002a*/ 	.short	(.L_87 - .L_86)
.L_86:
        /*002c*/ 	.word	0x00000000
        /*0030*/ 	.short	0x0000
        /*0032*/ 	.short	0x0000
        /*0034*/ 	.byte	0x00, 0xf5, 0x21, 0x00


	//----- nvinfo : EIATTR_SPARSE_MMA_MASK
	.align		4
.L_87:
        /*0038*/ 	.byte	0x03, 0x50
        /*003a*/ 	.short	0x0000


	//----- nvinfo : EIATTR_MAXREG_COUNT
	.align		4
        /*003c*/ 	.byte	0x03, 0x1b
        /*003e*/ 	.short	0x00ff


	//----- nvinfo : EIATTR_MERCURY_ISA_VERSION
	.align		4
        /*0040*/ 	.byte	0x03, 0x5f
        /*0042*/ 	.short	0x0101


	//----- nvinfo : EIATTR_VRC_CTA_INIT_COUNT
	.align		4
        /*0044*/ 	.byte	0x02, 0x4a
	.zero		1
	.zero		1


	//----- nvinfo : EIATTR_EXIT_INSTR_OFFSETS
	.align		4
        /*0048*/ 	.byte	0x04, 0x1c
        /*004a*/ 	.short	(.L_89 - .L_88)


	//   ....[0]....
.L_88:
        /*004c*/ 	.word	0x000000d0


	//----- nvinfo : EIATTR_CBANK_PARAM_SIZE
	.align		4
.L_89:
        /*0050*/ 	.byte	0x03, 0x19
        /*0052*/ 	.short	0x0018


	//----- nvinfo : EIATTR_PARAM_CBANK
	.align		4
        /*0054*/ 	.byte	0x04, 0x0a
        /*0056*/ 	.short	(.L_91 - .L_90)
	.align		4
.L_90:
        /*0058*/ 	.word	index@(.nv.constant0._Z9addKernelPiPKiS1_)
        /*005c*/ 	.short	0x0380
        /*005e*/ 	.short	0x0018


	//----- nvinfo : EIATTR_SW_WAR
	.align		4
.L_91:
        /*0060*/ 	.byte	0x04, 0x36
        /*0062*/ 	.short	(.L_93 - .L_92)
.L_92:
        /*0064*/ 	.word	0x00000008
.L_93:


//--------------------- .nv.callgraph             --------------------------
	.section	.nv.callgraph,"",@"SHT_CUDA_CALLGRAPH"
	.align	4
	.sectionentsize	8
	.align		4
        /*0000*/ 	.word	0x00000000
	.align		4
        /*0004*/ 	.word	0xffffffff
	.align		4
        /*0008*/ 	.word	0x00000000
	.align		4
        /*000c*/ 	.word	0xfffffffe
	.align		4
        /*0010*/ 	.word	0x00000000
	.align		4
        /*0014*/ 	.word	0xfffffffd
	.align		4
        /*0018*/ 	.word	0x00000000
	.align		4
        /*001c*/ 	.word	0xfffffffc


//--------------------- .text._Z16appendTwoStringsPcS_S_ --------------------------
	.section	.text._Z16appendTwoStringsPcS_S_,"ax",@progbits
	.align	128
        .global         _Z16appendTwoStringsPcS_S_
        .type           _Z16appendTwoStringsPcS_S_,@function
        .size           _Z16appendTwoStringsPcS_S_,(.L_x_5 - _Z16appendTwoStringsPcS_S_)
        .other          _Z16appendTwoStringsPcS_S_,@"STO_CUDA_ENTRY STV_DEFAULT"
_Z16appendTwoStringsPcS_S_:
.text._Z16appendTwoStringsPcS_S_:
[----:B------:R-:W-:Y:S01]  /*0000*/  LDC R1, c[0x0][0x37c] ;  /* 0x0000df00ff017b82 */ /* 0x000fe20000000800 */
[----:B------:R-:W-:Y:S05]  /*0010*/  EXIT ;  /* 0x000000000000794d */ /* 0x000fea0003800000 */
.L_x_0:
[----:B------:R-:W-:-:S00]  /*0020*/  BRA `(.L_x_0) ;  /* 0xfffffffc00fc7947 */ /* 0x000fc0000383ffff */
[----:B------:R-:W-:-:S00]  /*0030*/  NOP ;  /* 0x0000000000007918 */ /* 0x000fc00000000000 */
        /* <DEDUP_REMOVED lines=12> */
.L_x_5:


//--------------------- .text._Z15simpleVectorAddPiS_S_i --------------------------
	.section	.text._Z15simpleVectorAddPiS_S_i,"ax",@progbits
	.align	128
        .global         _Z15simpleVectorAddPiS_S_i
        .type           _Z15simpleVectorAddPiS_S_i,@function
        .size           _Z15simpleVectorAddPiS_S_i,(.L_x_6 - _Z15simpleVectorAddPiS_S_i)
        .other          _Z15simpleVectorAddPiS_S_i,@"STO_CUDA_ENTRY STV_DEFAULT"
_Z15simpleVectorAddPiS_S_i:
.text._Z15simpleVectorAddPiS_S_i:
[----:B------:R-:W-:Y:S01]  /*0000*/  LDC R1, c[0x0][0x37c] ;  /* 0x0000df00ff017b82 */ /* 0x000fe20000000800 */
[----:B------:R-:W0:Y:S07]  /*0010*/  S2R R9, SR_TID.X ;  /* 0x0000000000097919 */ /* 0x000e2e0000002100 */
[----:B------:R-:W0:Y:S01]  /*0020*/  S2UR UR6, SR_CTAID.X ;  /* 0x00000000000679c3 */ /* 0x000e220000002500 */
[----:B------:R-:W1:Y:S07]  /*0030*/  LDCU.64 UR4, c[0x0][0x358] ;  /* 0x00006b00ff0477ac */ /* 0x000e6e0008000a00 */
[----:B------:R-:W0:Y:S08]  /*0040*/  LDC R0, c[0x0][0x360] ;  /* 0x0000d800ff007b82 */ /* 0x000e300000000800 */
[----:B------:R-:W2:Y:S08]  /*0050*/  LDC.64 R2, c[0x0][0x380] ;  /* 0x0000e000ff027b82 */ /* 0x000eb00000000a00 */
[----:B------:R-:W3:Y:S01]  /*0060*/  LDC.64 R4, c[0x0][0x388] ;  /* 0x0000e200ff047b82 */ /* 0x000ee20000000a00 */
[----:B0-----:R-:W-:-:S07]  /*0070*/  IMAD R9, R0, UR6, R9 ;  /* 0x0000000600097c24 */ /* 0x001fce000f8e0209 */
[----:B------:R-:W0:Y:S01]  /*0080*/  LDC.64 R6, c[0x0][0x390] ;  /* 0x0000e400ff067b82 */ /* 0x000e220000000a00 */
[----:B--2---:R-:W-:-:S06]  /*0090*/  IMAD.WIDE R2, R9, 0x4, R2 ;  /* 0x0000000409027825 */ /* 0x004fcc00078e0202 */
[----:B-1----:R-:W2:Y:S01]  /*00a0*/  LDG.E R2, desc[UR4][R2.64] ;  /* 0x0000000402027981 */ /* 0x002ea2000c1e1900 */
[----:B---3--:R-:W-:-:S06]  /*00b0*/  IMAD.WIDE R4, R9, 0x4, R4 ;  /* 0x0000000409047825 */ /* 0x008fcc00078e0204 */
[----:B------:R-:W2:Y:S01]  /*00c0*/  LDG.E R5, desc[UR4][R4.64] ;  /* 0x0000000404057981 */ /* 0x000ea2000c1e1900 */
[----:B0-----:R-:W-:Y:S01]  /*00d0*/  IMAD.WIDE R6, R9, 0x4, R6 ;  /* 0x0000000409067825 */ /* 0x001fe200078e0206 */
[----:B--2---:R-:W-:-:S05]  /*00e0*/  IADD3 R9, PT, PT, R2, R5, RZ ;  /* 0x0000000502097210 */ /* 0x004fca0007ffe0ff */
[----:B------:R-:W-:Y:S01]  /*00f0*/  STG.E desc[UR4][R6.64], R9 ;  /* 0x0000000906007986 */ /* 0x000fe2000c101904 */
[----:B------:R-:W-:Y:S05]  /*0100*/  EXIT ;  /* 0x000000000000794d */ /* 0x000fea0003800000 */
.L_x_1:
        /* <DEDUP_REMOVED lines=15> */
.L_x_6:


//--------------------- .text._Z15simpleAddKernelPiS_S_ --------------------------
	.section	.text._Z15simpleAddKernelPiS_S_,"ax",@progbits
	.align	128
        .global         _Z15simpleAddKernelPiS_S_
        .type           _Z15simpleAddKernelPiS_S_,@function
        .size           _Z15simpleAddKernelPiS_S_,(.L_x_7 - _Z15simpleAddKernelPiS_S_)
        .other          _Z15simpleAddKernelPiS_S_,@"STO_CUDA_ENTRY STV_DEFAULT"
_Z15simpleAddKernelPiS_S_:
.text._Z15simpleAddKernelPiS_S_:
[----:B------:R-:W-:Y:S08]  /*0000*/  LDC R1, c[0x0][0x37c] ;  /* 0x0000df00ff017b82 */ /* 0x000ff00000000800 */
[----:B------:R-:W0:Y:S01]  /*0010*/  LDC.64 R2, c[0x0][0x380] ;  /* 0x0000e000ff027b82 */ /* 0x000e220000000a00 */
[----:B------:R-:W0:Y:S07]  /*0020*/  LDCU.64 UR4, c[0x0][0x358] ;  /* 0x00006b00ff0477ac */ /* 0x000e2e0008000a00 */
[----:B------:R-:W1:Y:S01]  /*0030*/  LDC.64 R4, c[0x0][0x388] ;  /* 0x0000e200ff047b82 */ /* 0x000e620000000a00 */
[----:B0-----:R-:W2:Y:S04]  /*0040*/  LDG.E R2, desc[UR4][R2.64] ;  /* 0x0000000402027981 */ /* 0x001ea8000c1e1900 */
[----:B-1----:R-:W2:Y:S03]  /*0050*/  LDG.E R5, desc[UR4][R4.64] ;  /* 0x0000000404057981 */ /* 0x002ea6000c1e1900 */
[----:B------:R-:W0:Y:S01]  /*0060*/  LDC.64 R6, c[0x0][0x390] ;  /* 0x0000e400ff067b82 */ /* 0x000e220000000a00 */
[----:B--2---:R-:W-:-:S05]  /*0070*/  IADD3 R9, PT, PT, R2, R5, RZ ;  /* 0x0000000502097210 */ /* 0x004fca0007ffe0ff */
[----:B0-----:R-:W-:Y:S01]  /*0080*/  STG.E desc[UR4][R6.64], R9 ;  /* 0x0000000906007986 */ /* 0x001fe2000c101904 */
[----:B------:R-:W-:Y:S05]  /*0090*/  EXIT ;  /* 0x000000000000794d */ /* 0x000fea0003800000 */
.L_x_2:
        /* <DEDUP_REMOVED lines=14> */
.L_x_7:


//--------------------- .text._Z13myFirstKernelv  --------------------------
	.section	.text._Z13myFirstKernelv,"ax",@progbits
	.align	128
        .global         _Z13myFirstKernelv
        .type           _Z13myFirstKernelv,@function
        .size           _Z13myFirstKernelv,(.L_x_8 - _Z13myFirstKernelv)
        .other          _Z13myFirstKernelv,@"STO_CUDA_ENTRY STV_DEFAULT"
_Z13myFirstKernelv:
.text._Z13myFirstKernelv:
[----:B------:R-:W-:Y:S01]  /*0000*/  LDC R1, c[0x0][0x37c] ;  /* 0x0000df00ff017b82 */ /* 0x000fe20000000800 */
[----:B------:R-:W-:Y:S05]  /*0010*/  EXIT ;  /* 0x000000000000794d */ /* 0x000fea0003800000 */
.L_x_3:
        /* <DEDUP_REMOVED lines=14> */
.L_x_8:


//--------------------- .text._Z9addKernelPiPKiS1_ --------------------------
	.section	.text._Z9addKernelPiPKiS1_,"ax",@progbits
	.align	128
        .global         _Z9addKernelPiPKiS1_
        .type           _Z9addKernelPiPKiS1_,@function
        .size           _Z9addKernelPiPKiS1_,(.L_x_9 - _Z9addKernelPiPKiS1_)
        .other          _Z9addKernelPiPKiS1_,@"STO_CUDA_ENTRY STV_DEFAULT"
_Z9addKernelPiPKiS1_:
.text._Z9addKernelPiPKiS1_:
[----:B------:R-:W-:Y:S01]  /*0000*/  LDC R1, c[0x0][0x37c] ;  /* 0x0000df00ff017b82 */ /* 0x000fe20000000800 */
[----:B------:R-:W0:Y:S07]  /*0010*/  S2R R9, SR_TID.X ;  /* 0x0000000000097919 */ /* 0x000e2e0000002100 */
[----:B------:R-:W0:Y:S01]  /*0020*/  LDC.64 R2, c[0x0][0x388] ;  /* 0x0000e200ff027b82 */ /* 0x000e220000000a00 */
[----:B------:R-:W1:Y:S07]  /*0030*/  LDCU.64 UR4, c[0x0][0x358] ;  /* 0x00006b00ff0477ac */ /* 0x000e6e0008000a00 */
[----:B------:R-:W2:Y:S08]  /*0040*/  LDC.64 R4, c[0x0][0x390] ;  /* 0x0000e400ff047b82 */ /* 0x000eb00000000a00 */
[----:B------:R-:W3:Y:S01]  /*0050*/  LDC.64 R6, c[0x0][0x380] ;  /* 0x0000e000ff067b82 */ /* 0x000ee20000000a00 */
[----:B0-----:R-:W-:-:S04]  /*0060*/  IMAD.WIDE.U32 R2, R9, 0x4, R2 ;  /* 0x0000000409027825 */ /* 0x001fc800078e0002 */
[C---:B--2---:R-:W-:Y:S02]  /*0070*/  IMAD.WIDE.U32 R4, R9.reuse, 0x4, R4 ;  /* 0x0000000409047825 */ /* 0x044fe400078e0004 */
[----:B-1----:R-:W2:Y:S04]  /*0080*/  LDG.E R2, desc[UR4][R2.64] ;  /* 0x0000000402027981 */ /* 0x002ea8000c1e1900 */
[----:B------:R-:W2:Y:S01]  /*0090*/  LDG.E R5, desc[UR4][R4.64] ;  /* 0x0000000404057981 */ /* 0x000ea2000c1e1900 */
[----:B---3--:R-:W-:Y:S01]  /*00a0*/  IMAD.WIDE.U32 R6, R9, 0x4, R6 ;  /* 0x0000000409067825 */ /* 0x008fe200078e0006 */
[----:B--2---:R-:W-:-:S05]  /*00b0*/  IADD3 R9, PT, PT, R2, R5, RZ ;  /* 0x0000000502097210 */ /* 0x004fca0007ffe0ff */
[----:B------:R-:W-:Y:S01]  /*00c0*/  STG.E desc[UR4][R6.64], R9 ;  /* 0x0000000906007986 */ /* 0x000fe2000c101904 */
[----:B------:R-:W-:Y:S05]  /*00d0*/  EXIT ;  /* 0x000000000000794d */ /* 0x000fea0003800000 */
.L_x_4:
        /* <DEDUP_REMOVED lines=10> */
.L_x_9:


//--------------------- .nv.shared.reserved.0     --------------------------
	.section	.nv.shared.reserved.0,"aw",@nobits
	.weak		__nv_reservedSMEM_offset_0_alias
	.size		__nv_reservedSMEM_offset_0_alias, 0, 64
	.other		__nv_reservedSMEM_offset_0_alias,@"STO_CUDA_RESERVED_SHARED STV_DEFAULT"
__nv_reservedSMEM_offset_0_alias:
	.zero		0
	.zero		64


//--------------------- .nv.constant0._Z16appendTwoStringsPcS_S_ --------------------------
	.section	.nv.constant0._Z16appendTwoStringsPcS_S_,"a",@progbits
	.sectionflags	@""
	.align	4
.nv.constant0._Z16appendTwoStringsPcS_S_:
	.zero		920


//--------------------- .nv.constant0._Z15simpleVectorAddPiS_S_i --------------------------
	.section	.nv.constant0._Z15simpleVectorAddPiS_S_i,"a",@progbits
	.sectionflags	@""
	.align	4
.nv.constant0._Z15simpleVectorAddPiS_S_i:
	.zero		924


//--------------------- .nv.constant0._Z15simpleAddKernelPiS_S_ --------------------------
	.section	.nv.constant0._Z15simpleAddKernelPiS_S_,"a",@progbits
	.sectionflags	@""
	.align	4
.nv.constant0._Z15simpleAddKernelPiS_S_:
	.zero		920


//--------------------- .nv.constant0._Z13myFirstKernelv --------------------------
	.section	.nv.constant0._Z13myFirstKernelv,"a",@progbits
	.sectionflags	@""
	.align	4
.nv.constant0._Z13myFirstKernelv:
	.zero		896


//--------------------- .nv.constant0._Z9addKernelPiPKiS1_ --------------------------
	.section	.nv.constant0._Z9addKernelPiPKiS1_,"a",@progbits
	.sectionflags	@""
	.align	4
.nv.constant0._Z9addKernelPiPKiS1_:
	.zero		920


//--------------------- SYMBOLS --------------------------

	.type		.nv.reservedSmem.offset0,@object
	.size		.nv.reservedSmem.offset0,0x4
